//
// Generated by NVIDIA NVVM Compiler
//
// Compiler Build ID: CL-36424714
// Cuda compilation tools, release 13.0, V13.0.88
// Based on NVVM 20.0.0
//

.version 9.0
.target sm_100
.address_size 64

	// .globl	_Z4convPKfS0_Pfiiii

.visible .entry _Z4convPKfS0_Pfiiii(
	.param .u64 .ptr .align 1 _Z4convPKfS0_Pfiiii_param_0,
	.param .u64 .ptr .align 1 _Z4convPKfS0_Pfiiii_param_1,
	.param .u64 .ptr .align 1 _Z4convPKfS0_Pfiiii_param_2,
	.param .u32 _Z4convPKfS0_Pfiiii_param_3,
	.param .u32 _Z4convPKfS0_Pfiiii_param_4,
	.param .u32 _Z4convPKfS0_Pfiiii_param_5,
	.param .u32 _Z4convPKfS0_Pfiiii_param_6
)
{
	.reg .pred 	%p<13>;
	.reg .b32 	%r<97>;
	.reg .b32 	%f<71>;
	.reg .b64 	%rd<66>;

	ld.param.u64 	%rd7, [_Z4convPKfS0_Pfiiii_param_0];
	ld.param.u64 	%rd8, [_Z4convPKfS0_Pfiiii_param_1];
	ld.param.u32 	%r55, [_Z4convPKfS0_Pfiiii_param_3];
	ld.param.u32 	%r52, [_Z4convPKfS0_Pfiiii_param_4];
	ld.param.u32 	%r53, [_Z4convPKfS0_Pfiiii_param_5];
	ld.param.u32 	%r54, [_Z4convPKfS0_Pfiiii_param_6];
	cvta.to.global.u64 	%rd1, %rd8;
	cvta.to.global.u64 	%rd2, %rd7;
	mov.u32 	%r56, %ntid.x;
	mov.u32 	%r57, %ctaid.x;
	mov.u32 	%r58, %tid.x;
	mad.lo.s32 	%r1, %r56, %r57, %r58;
	mov.u32 	%r59, %ntid.y;
	mov.u32 	%r60, %ctaid.y;
	mov.u32 	%r61, %tid.y;
	mad.lo.s32 	%r62, %r59, %r60, %r61;
	sub.s32 	%r3, %r52, %r54;
	sub.s32 	%r63, %r55, %r53;
	setp.gt.s32 	%p1, %r1, %r3;
	setp.gt.s32 	%p2, %r62, %r63;
	or.pred  	%p3, %p1, %p2;
	@%p3 bra 	$L__BB0_16;
	mov.f32 	%f69, 0f00000000;
	min.s32 	%r65, %r54, %r53;
	setp.lt.s32 	%p4, %r65, 1;
	@%p4 bra 	$L__BB0_15;
	and.b32  	%r4, %r53, 7;
	and.b32  	%r5, %r53, 3;
	and.b32  	%r6, %r53, 2147483640;
	and.b32  	%r7, %r53, 1;
	neg.s32 	%r8, %r6;
	shl.b32 	%r9, %r54, 3;
	shl.b32 	%r10, %r54, 1;
	mul.lo.s32 	%r11, %r54, 3;
	shl.b32 	%r12, %r54, 2;
	mul.lo.s32 	%r13, %r54, 5;
	mul.lo.s32 	%r14, %r54, 6;
	mul.lo.s32 	%r15, %r54, 7;
	mad.lo.s32 	%r16, %r52, %r62, %r1;
	shl.b32 	%r17, %r52, 3;
	mov.f32 	%f69, 0f00000000;
	mov.b32 	%r84, 0;
	mul.wide.s32 	%rd53, %r52, 4;
	mul.wide.u32 	%rd34, %r9, 4;
$L__BB0_3:
	setp.lt.u32 	%p5, %r53, 8;
	add.s32 	%r19, %r84, %r1;
	mov.b32 	%r95, 0;
	@%p5 bra 	$L__BB0_6;
	add.s32 	%r92, %r54, %r84;
	add.s32 	%r91, %r10, %r84;
	add.s32 	%r90, %r11, %r84;
	add.s32 	%r89, %r12, %r84;
	add.s32 	%r88, %r13, %r84;
	add.s32 	%r87, %r14, %r84;
	add.s32 	%r86, %r15, %r84;
	mul.wide.u32 	%rd9, %r84, 4;
	add.s64 	%rd65, %rd1, %rd9;
	add.s32 	%r85, %r16, %r84;
	mov.u32 	%r93, %r8;
$L__BB0_5:
	.pragma "nounroll";
	mul.wide.s32 	%rd10, %r85, 4;
	add.s64 	%rd11, %rd2, %rd10;
	ld.global.f32 	%f18, [%rd11];
	ld.global.f32 	%f19, [%rd65];
	fma.rn.f32 	%f20, %f18, %f19, %f69;
	add.s64 	%rd13, %rd11, %rd53;
	ld.global.f32 	%f21, [%rd13];
	mul.wide.u32 	%rd14, %r92, 4;
	add.s64 	%rd15, %rd1, %rd14;
	ld.global.f32 	%f22, [%rd15];
	fma.rn.f32 	%f23, %f21, %f22, %f20;
	add.s64 	%rd16, %rd13, %rd53;
	ld.global.f32 	%f24, [%rd16];
	mul.wide.u32 	%rd17, %r91, 4;
	add.s64 	%rd18, %rd1, %rd17;
	ld.global.f32 	%f25, [%rd18];
	fma.rn.f32 	%f26, %f24, %f25, %f23;
	add.s64 	%rd19, %rd16, %rd53;
	ld.global.f32 	%f27, [%rd19];
	mul.wide.u32 	%rd20, %r90, 4;
	add.s64 	%rd21, %rd1, %rd20;
	ld.global.f32 	%f28, [%rd21];
	fma.rn.f32 	%f29, %f27, %f28, %f26;
	add.s64 	%rd22, %rd19, %rd53;
	ld.global.f32 	%f30, [%rd22];
	mul.wide.u32 	%rd23, %r89, 4;
	add.s64 	%rd24, %rd1, %rd23;
	ld.global.f32 	%f31, [%rd24];
	fma.rn.f32 	%f32, %f30, %f31, %f29;
	add.s64 	%rd25, %rd22, %rd53;
	ld.global.f32 	%f33, [%rd25];
	mul.wide.u32 	%rd26, %r88, 4;
	add.s64 	%rd27, %rd1, %rd26;
	ld.global.f32 	%f34, [%rd27];
	fma.rn.f32 	%f35, %f33, %f34, %f32;
	add.s64 	%rd28, %rd25, %rd53;
	ld.global.f32 	%f36, [%rd28];
	mul.wide.u32 	%rd29, %r87, 4;
	add.s64 	%rd30, %rd1, %rd29;
	ld.global.f32 	%f37, [%rd30];
	fma.rn.f32 	%f38, %f36, %f37, %f35;
	add.s64 	%rd31, %rd28, %rd53;
	ld.global.f32 	%f39, [%rd31];
	mul.wide.u32 	%rd32, %r86, 4;
	add.s64 	%rd33, %rd1, %rd32;
	ld.global.f32 	%f40, [%rd33];
	fma.rn.f32 	%f69, %f39, %f40, %f38;
	add.s32 	%r93, %r93, 8;
	add.s32 	%r92, %r92, %r9;
	add.s32 	%r91, %r91, %r9;
	add.s32 	%r90, %r90, %r9;
	add.s32 	%r89, %r89, %r9;
	add.s32 	%r88, %r88, %r9;
	add.s32 	%r87, %r87, %r9;
	add.s32 	%r86, %r86, %r9;
	add.s64 	%rd65, %rd65, %rd34;
	add.s32 	%r85, %r85, %r17;
	setp.ne.s32 	%p6, %r93, 0;
	mov.u32 	%r95, %r6;
	@%p6 bra 	$L__BB0_5;
$L__BB0_6:
	setp.eq.s32 	%p7, %r4, 0;
	@%p7 bra 	$L__BB0_14;
	add.s32 	%r68, %r4, -1;
	setp.lt.u32 	%p8, %r68, 3;
	@%p8 bra 	$L__BB0_9;
	add.s32 	%r69, %r95, %r62;
	mad.lo.s32 	%r70, %r69, %r52, %r19;
	mul.wide.s32 	%rd35, %r70, 4;
	add.s64 	%rd36, %rd2, %rd35;
	ld.global.f32 	%f42, [%rd36];
	mad.lo.s32 	%r71, %r95, %r54, %r84;
	mul.wide.u32 	%rd37, %r71, 4;
	add.s64 	%rd38, %rd1, %rd37;
	ld.global.f32 	%f43, [%rd38];
	fma.rn.f32 	%f44, %f42, %f43, %f69;
	add.s64 	%rd40, %rd36, %rd53;
	ld.global.f32 	%f45, [%rd40];
	add.s32 	%r72, %r71, %r54;
	mul.wide.u32 	%rd41, %r72, 4;
	add.s64 	%rd42, %rd1, %rd41;
	ld.global.f32 	%f46, [%rd42];
	fma.rn.f32 	%f47, %f45, %f46, %f44;
	add.s64 	%rd43, %rd40, %rd53;
	ld.global.f32 	%f48, [%rd43];
	add.s32 	%r73, %r72, %r54;
	mul.wide.u32 	%rd44, %r73, 4;
	add.s64 	%rd45, %rd1, %rd44;
	ld.global.f32 	%f49, [%rd45];
	fma.rn.f32 	%f50, %f48, %f49, %f47;
	add.s64 	%rd46, %rd43, %rd53;
	ld.global.f32 	%f51, [%rd46];
	add.s32 	%r74, %r73, %r54;
	mul.wide.u32 	%rd47, %r74, 4;
	add.s64 	%rd48, %rd1, %rd47;
	ld.global.f32 	%f52, [%rd48];
	fma.rn.f32 	%f69, %f51, %f52, %f50;
	add.s32 	%r95, %r95, 4;
$L__BB0_9:
	setp.eq.s32 	%p9, %r5, 0;
	@%p9 bra 	$L__BB0_14;
	setp.eq.s32 	%p10, %r5, 1;
	@%p10 bra 	$L__BB0_12;
	add.s32 	%r75, %r95, %r62;
	mad.lo.s32 	%r76, %r75, %r52, %r19;
	mul.wide.s32 	%rd49, %r76, 4;
	add.s64 	%rd50, %rd2, %rd49;
	ld.global.f32 	%f54, [%rd50];
	mad.lo.s32 	%r77, %r95, %r54, %r84;
	mul.wide.u32 	%rd51, %r77, 4;
	add.s64 	%rd52, %rd1, %rd51;
	ld.global.f32 	%f55, [%rd52];
	fma.rn.f32 	%f56, %f54, %f55, %f69;
	add.s64 	%rd54, %rd50, %rd53;
	ld.global.f32 	%f57, [%rd54];
	add.s32 	%r78, %r77, %r54;
	mul.wide.u32 	%rd55, %r78, 4;
	add.s64 	%rd56, %rd1, %rd55;
	ld.global.f32 	%f58, [%rd56];
	fma.rn.f32 	%f69, %f57, %f58, %f56;
	add.s32 	%r95, %r95, 2;
$L__BB0_12:
	setp.eq.s32 	%p11, %r7, 0;
	@%p11 bra 	$L__BB0_14;
	add.s32 	%r79, %r95, %r62;
	mad.lo.s32 	%r80, %r79, %r52, %r19;
	mul.wide.s32 	%rd57, %r80, 4;
	add.s64 	%rd58, %rd2, %rd57;
	ld.global.f32 	%f59, [%rd58];
	mad.lo.s32 	%r81, %r95, %r54, %r84;
	mul.wide.u32 	%rd59, %r81, 4;
	add.s64 	%rd60, %rd1, %rd59;
	ld.global.f32 	%f60, [%rd60];
	fma.rn.f32 	%f69, %f59, %f60, %f69;
$L__BB0_14:
	add.s32 	%r84, %r84, 1;
	setp.ne.s32 	%p12, %r84, %r54;
	@%p12 bra 	$L__BB0_3;
$L__BB0_15:
	ld.param.u64 	%rd64, [_Z4convPKfS0_Pfiiii_param_2];
	mad.lo.s32 	%r82, %r62, %r3, %r62;
	add.s32 	%r83, %r82, %r1;
	cvta.to.global.u64 	%rd61, %rd64;
	mul.wide.s32 	%rd62, %r83, 4;
	add.s64 	%rd63, %rd61, %rd62;
	st.global.f32 	[%rd63], %f69;
$L__BB0_16:
	ret;

}


// ===== COMPILED SASS (sm_100) =====

	.target	sm_100

	.elftype	@"ET_EXEC"


//--------------------- .note.nv.tkinfo           --------------------------
	.section	.note.nv.tkinfo,"",@"SHT_NOTE"
	.sectionflags	@"SHF_NOTE_NV_TKINFO"
	.tkinfo
        /*0018*/ 	.word	0x00000002
        /*0030*/ 	.string	""
        /*0030*/ 	.string	"ptxas"
        /*0030*/ 	.string	"Cuda compilation tools, release 13.0, V13.0.88"
        /*0030*/ 	.string	"Build cuda_13.0.r13.0/compiler.36424714_0"
        /*0030*/ 	.string	"-arch sm_100 -m 64 "



//--------------------- .note.nv.cuinfo           --------------------------
	.section	.note.nv.cuinfo,"",@"SHT_NOTE"
	.sectionflags	@"SHF_NOTE_NV_CUINFO"
        /*0018*/ 	.short	0x0002
        /*001a*/ 	.short	0x0064
        /*001c*/ 	.short	0x0082
	.zero		2


//--------------------- .nv.info                  --------------------------
	.section	.nv.info,"",@"SHT_CUDA_INFO"
	.align	4


	//----- nvinfo : EIATTR_REGCOUNT
	.align		4
        /*0000*/ 	.byte	0x04, 0x2f
        /*0002*/ 	.short	(.L_1 - .L_0)
	.align		4
.L_0:
        /*0004*/ 	.word	index@(_Z4convPKfS0_Pfiiii)
        /*0008*/ 	.word	0x00000020


	//----- nvinfo : EIATTR_FRAME_SIZE
	.align		4
.L_1:
        /*000c*/ 	.byte	0x04, 0x11
        /*000e*/ 	.short	(.L_3 - .L_2)
	.align		4
.L_2:
        /*0010*/ 	.word	index@(_Z4convPKfS0_Pfiiii)
        /*0014*/ 	.word	0x00000000


	//----- nvinfo : EIATTR_MIN_STACK_SIZE
	.align		4
.L_3:
        /*0018*/ 	.byte	0x04, 0x12
        /*001a*/ 	.short	(.L_5 - .L_4)
	.align		4
.L_4:
        /*001c*/ 	.word	index@(_Z4convPKfS0_Pfiiii)
        /*0020*/ 	.word	0x00000000
.L_5:


//--------------------- .nv.compat                --------------------------
	.section	.nv.compat,"",@"SHT_CUDA_COMPAT_INFO"
	.align	4
        /*0000*/ 	.byte	0x02, 0x09, 0x00, 0x00, 0x02, 0x02, 0x01, 0x00, 0x02, 0x05, 0x05, 0x00, 0x03, 0x07, 0x01, 0x01
        /*0010*/ 	.byte	0x02, 0x03, 0x00, 0x00, 0x02, 0x06, 0x01, 0x00, 0x04, 0x0b, 0x08, 0x00, 0x09, 0x00, 0x00, 0x00
        /*0020*/ 	.byte	0x00, 0x00, 0x00, 0x00


//--------------------- .nv.info._Z4convPKfS0_Pfiiii --------------------------
	.section	.nv.info._Z4convPKfS0_Pfiiii,"",@"SHT_CUDA_INFO"
	.sectionflags	@""
	.align	4


	//----- nvinfo : EIATTR_CUDA_API_VERSION
	.align		4
        /*0000*/ 	.byte	0x04, 0x37
        /*0002*/ 	.short	(.L_7 - .L_6)
.L_6:
        /*0004*/ 	.word	0x00000082


	//----- nvinfo : EIATTR_KPARAM_INFO
	.align		4
.L_7:
        /*0008*/ 	.byte	0x04, 0x17
        /*000a*/ 	.short	(.L_9 - .L_8)
.L_8:
        /*000c*/ 	.word	0x00000000
        /*0010*/ 	.short	0x0006
        /*0012*/ 	.short	0x0024
        /*0014*/ 	.byte	0x00, 0xf0, 0x11, 0x00


	//----- nvinfo : EIATTR_KPARAM_INFO
	.align		4
.L_9:
        /*0018*/ 	.byte	0x04, 0x17
        /*001a*/ 	.short	(.L_11 - .L_10)
.L_10:
        /*001c*/ 	.word	0x00000000
        /*0020*/ 	.short	0x0005
        /*0022*/ 	.short	0x0020
        /*0024*/ 	.byte	0x00, 0xf0, 0x11, 0x00


	//----- nvinfo : EIATTR_KPARAM_INFO
	.align		4
.L_11:
        /*0028*/ 	.byte	0x04, 0x17
        /*002a*/ 	.short	(.L_13 - .L_12)
.L_12:
        /*002c*/ 	.word	0x00000000
        /*0030*/ 	.short	0x0004
        /*0032*/ 	.short	0x001c
        /*0034*/ 	.byte	0x00, 0xf0, 0x11, 0x00


	//----- nvinfo : EIATTR_KPARAM_INFO
	.align		4
.L_13:
        /*0038*/ 	.byte	0x04, 0x17
        /*003a*/ 	.short	(.L_15 - .L_14)
.L_14:
        /*003c*/ 	.word	0x00000000
        /*0040*/ 	.short	0x0003
        /*0042*/ 	.short	0x0018
        /*0044*/ 	.byte	0x00, 0xf0, 0x11, 0x00


	//----- nvinfo : EIATTR_KPARAM_INFO
	.align		4
.L_15:
        /*0048*/ 	.byte	0x04, 0x17
        /*004a*/ 	.short	(.L_17 - .L_16)
.L_16:
        /*004c*/ 	.word	0x00000000
        /*0050*/ 	.short	0x0002
        /*0052*/ 	.short	0x0010
        /*0054*/ 	.byte	0x00, 0xf5, 0x21, 0x00


	//----- nvinfo : EIATTR_KPARAM_INFO
	.align		4
.L_17:
        /*0058*/ 	.byte	0x04, 0x17
        /*005a*/ 	.short	(.L_19 - .L_18)
.L_18:
        /*005c*/ 	.word	0x00000000
        /*0060*/ 	.short	0x0001
        /*0062*/ 	.short	0x0008
        /*0064*/ 	.byte	0x00, 0xf5, 0x21, 0x00


	//----- nvinfo : EIATTR_KPARAM_INFO
	.align		4
.L_19:
        /*0068*/ 	.byte	0x04, 0x17
        /*006a*/ 	.short	(.L_21 - .L_20)
.L_20:
        /*006c*/ 	.word	0x00000000
        /*0070*/ 	.short	0x0000
        /*0072*/ 	.short	0x0000
        /*0074*/ 	.byte	0x00, 0xf5, 0x21, 0x00


	//----- nvinfo : EIATTR_SPARSE_MMA_MASK
	.align		4
.L_21:
        /*0078*/ 	.byte	0x03, 0x50
        /*007a*/ 	.short	0x0000


	//----- nvinfo : EIATTR_MAXREG_COUNT
	.align		4
        /*007c*/ 	.byte	0x03, 0x1b
        /*007e*/ 	.short	0x00ff


	//----- nvinfo : EIATTR_MERCURY_ISA_VERSION
	.align		4
        /*0080*/ 	.byte	0x03, 0x5f
        /*0082*/ 	.short	0x0101


	//----- nvinfo : EIATTR_VRC_CTA_INIT_COUNT
	.align		4
        /*0084*/ 	.byte	0x02, 0x4a
	.zero		1
	.zero		1


	//----- nvinfo : EIATTR_EXIT_INSTR_OFFSETS
	.align		4
        /*0088*/ 	.byte	0x04, 0x1c
        /*008a*/ 	.short	(.L_23 - .L_22)


	//   ....[0]....
.L_22:
        /*008c*/ 	.word	0x000000f0


	//   ....[1]....
        /*0090*/ 	.word	0x00000d80


	//----- nvinfo : EIATTR_CBANK_PARAM_SIZE
	.align		4
.L_23:
        /*0094*/ 	.byte	0x03, 0x19
        /*0096*/ 	.short	0x0028


	//----- nvinfo : EIATTR_PARAM_CBANK
	.align		4
        /*0098*/ 	.byte	0x04, 0x0a
        /*009a*/ 	.short	(.L_25 - .L_24)
	.align		4
.L_24:
        /*009c*/ 	.word	index@(.nv.constant0._Z4convPKfS0_Pfiiii)
        /*00a0*/ 	.short	0x0380
        /*00a2*/ 	.short	0x0028


	//----- nvinfo : EIATTR_SW_WAR
	.align		4
.L_25:
        /*00a4*/ 	.byte	0x04, 0x36
        /*00a6*/ 	.short	(.L_27 - .L_26)
.L_26:
        /*00a8*/ 	.word	0x00000008
.L_27:


//--------------------- .nv.callgraph             --------------------------
	.section	.nv.callgraph,"",@"SHT_CUDA_CALLGRAPH"
	.align	4
	.sectionentsize	8
	.align		4
        /*0000*/ 	.word	0x00000000
	.align		4
        /*0004*/ 	.word	0xffffffff
	.align		4
        /*0008*/ 	.word	0x00000000
	.align		4
        /*000c*/ 	.word	0xfffffffe
	.align		4
        /*0010*/ 	.word	0x00000000
	.align		4
        /*0014*/ 	.word	0xfffffffd
	.align		4
        /*0018*/ 	.word	0x00000000
	.align		4
        /*001c*/ 	.word	0xfffffffc


//--------------------- .text._Z4convPKfS0_Pfiiii --------------------------
	.section	.text._Z4convPKfS0_Pfiiii,"ax",@progbits
	.align	128
        .global         _Z4convPKfS0_Pfiiii
        .type           _Z4convPKfS0_Pfiiii,@function
        .size           _Z4convPKfS0_Pfiiii,(.L_x_7 - _Z4convPKfS0_Pfiiii)
        .other          _Z4convPKfS0_Pfiiii,@"STO_CUDA_ENTRY STV_DEFAULT"
_Z4convPKfS0_Pfiiii:
.text._Z4convPKfS0_Pfiiii:
[----:B------:R-:W-:Y:S01]  /*0000*/  LDC R1, c[0x0][0x37c] ;  /* 0x0000df00ff017b82 */ /* 0x000fe20000000800 */
[----:B------:R-:W0:Y:S01]  /*0010*/  S2R R0, SR_CTAID.Y ;  /* 0x0000000000007919 */ /* 0x000e220000002600 */
[----:B------:R-:W1:Y:S01]  /*0020*/  LDCU UR4, c[0x0][0x360] ;  /* 0x00006c00ff0477ac */ /* 0x000e620008000800 */
[----:B------:R-:W0:Y:S01]  /*0030*/  S2R R5, SR_TID.Y ;  /* 0x0000000000057919 */ /* 0x000e220000002200 */
[----:B------:R-:W2:Y:S01]  /*0040*/  LDCU.64 UR6, c[0x0][0x398] ;  /* 0x00007300ff0677ac */ /* 0x000ea20008000a00 */
[----:B------:R-:W1:Y:S01]  /*0050*/  S2R R3, SR_CTAID.X ;  /* 0x0000000000037919 */ /* 0x000e620000002500 */
[----:B------:R-:W2:Y:S01]  /*0060*/  LDCU.64 UR14, c[0x0][0x3a0] ;  /* 0x00007400ff0e77ac */ /* 0x000ea20008000a00 */
[----:B------:R-:W1:Y:S01]  /*0070*/  S2R R2, SR_TID.X ;  /* 0x0000000000027919 */ /* 0x000e620000002100 */
[----:B------:R-:W0:Y:S01]  /*0080*/  LDCU UR5, c[0x0][0x364] ;  /* 0x00006c80ff0577ac */ /* 0x000e220008000800 */
[----:B--2---:R-:W-:Y:S02]  /*0090*/  UIADD3 UR6, UPT, UPT, UR6, -UR14, URZ ;  /* 0x8000000e06067290 */ /* 0x004fe4000fffe0ff */
[----:B------:R-:W-:Y:S01]  /*00a0*/  UIADD3 UR13, UPT, UPT, UR7, -UR15, URZ ;  /* 0x8000000f070d7290 */ /* 0x000fe2000fffe0ff */
[----:B0-----:R-:W-:-:S05]  /*00b0*/  IMAD R0, R0, UR5, R5 ;  /* 0x0000000500007c24 */ /* 0x001fca000f8e0205 */
[----:B------:R-:W-:Y:S01]  /*00c0*/  ISETP.GT.AND P0, PT, R0, UR6, PT ;  /* 0x0000000600007c0c */ /* 0x000fe2000bf04270 */
[----:B-1----:R-:W-:-:S05]  /*00d0*/  IMAD R3, R3, UR4, R2 ;  /* 0x0000000403037c24 */ /* 0x002fca000f8e0202 */
[----:B------:R-:W-:-:S13]  /*00e0*/  ISETP.GT.OR P0, PT, R3, UR13, P0 ;  /* 0x0000000d03007c0c */ /* 0x000fda0008704670 */
[----:B------:R-:W-:Y:S05]  /*00f0*/  @P0 EXIT ;  /* 0x000000000000094d */ /* 0x000fea0003800000 */
[----:B------:R-:W-:Y:S01]  /*0100*/  UISETP.LT.AND UP0, UPT, UR15, UR14, UPT ;  /* 0x0000000e0f00728c */ /* 0x000fe2000bf01270 */
[----:B------:R-:W-:Y:S01]  /*0110*/  HFMA2 R5, -RZ, RZ, 0, 0 ;  /* 0x00000000ff057431 */ /* 0x000fe200000001ff */
[----:B------:R-:W0:Y:S02]  /*0120*/  LDCU.64 UR16, c[0x0][0x358] ;  /* 0x00006b00ff1077ac */ /* 0x000e240008000a00 */
[----:B------:R-:W-:-:S04]  /*0130*/  USEL UR4, UR15, UR14, UP0 ;  /* 0x0000000e0f047287 */ /* 0x000fc80008000000 */
[----:B------:R-:W-:-:S09]  /*0140*/  UISETP.GE.AND UP0, UPT, UR4, 0x1, UPT ;  /* 0x000000010400788c */ /* 0x000fd2000bf06270 */
[----:B------:R-:W-:Y:S05]  /*0150*/  BRA.U !UP0, `(.L_x_0) ;  /* 0x0000000908f47547 */ /* 0x000fea000b800000 */
[----:B------:R-:W-:Y:S01]  /*0160*/  IMAD R4, R0, UR7, R3 ;  /* 0x0000000700047c24 */ /* 0x000fe2000f8e0203 */
[----:B------:R-:W-:Y:S01]  /*0170*/  MOV R5, RZ ;  /* 0x000000ff00057202 */ /* 0x000fe20000000f00 */
[----:B------:R-:W-:Y:S02]  /*0180*/  ULOP3.LUT UR24, UR14, 0x7, URZ, 0xc0, !UPT ;  /* 0x000000070e187892 */ /* 0x000fe4000f8ec0ff */
[----:B------:R-:W-:Y:S02]  /*0190*/  ULOP3.LUT UR19, UR14, 0x3, URZ, 0xc0, !UPT ;  /* 0x000000030e137892 */ /* 0x000fe4000f8ec0ff */
[----:B------:R-:W-:Y:S02]  /*01a0*/  ULOP3.LUT UR6, UR14, 0x7ffffff8, URZ, 0xc0, !UPT ;  /* 0x7ffffff80e067892 */ /* 0x000fe4000f8ec0ff */
[----:B------:R-:W-:Y:S01]  /*01b0*/  USHF.L.U32 UR18, UR15, 0x3, URZ ;  /* 0x000000030f127899 */ /* 0x000fe200080006ff */
[----:B------:R-:W-:-:S11]  /*01c0*/  UMOV UR4, URZ ;  /* 0x000000ff00047c82 */ /* 0x000fd60008000000 */
.L_x_5:
[----:B------:R-:W1:Y:S01]  /*01d0*/  LDCU UR25, c[0x0][0x3a0] ;  /* 0x00007400ff1977ac */ /* 0x000e620008000800 */
[----:B------:R-:W-:Y:S01]  /*01e0*/  UMOV UR5, URZ ;  /* 0x000000ff00057c82 */ /* 0x000fe20008000000 */
[----:B-1----:R-:W-:-:S09]  /*01f0*/  UISETP.GE.U32.AND UP0, UPT, UR25, 0x8, UPT ;  /* 0x000000081900788c */ /* 0x002fd2000bf06070 */
[----:B------:R-:W-:Y:S05]  /*0200*/  BRA.U !UP0, `(.L_x_1) ;  /* 0x0000000508487547 */ /* 0x000fea000b800000 */
[----:B------:R-:W1:Y:S01]  /*0210*/  LDCU UR5, c[0x0][0x3a4] ;  /* 0x00007480ff0577ac */ /* 0x000e620008000800 */
[----:B------:R-:W-:Y:S01]  /*0220*/  IADD3 R2, PT, PT, R4, UR4, RZ ;  /* 0x0000000404027c10 */ /* 0x000fe2000fffe0ff */
[----:B------:R-:W2:Y:S01]  /*0230*/  LDCU.64 UR32, c[0x0][0x388] ;  /* 0x00007100ff2077ac */ /* 0x000ea20008000a00 */
[----:B------:R-:W-:Y:S02]  /*0240*/  UIADD3 UR21, UPT, UPT, -UR6, URZ, URZ ;  /* 0x000000ff06157290 */ /* 0x000fe4000fffe1ff */
[----:B-1----:R-:W-:Y:S02]  /*0250*/  UIADD3 UR8, UPT, UPT, UR4, UR5, URZ ;  /* 0x0000000504087290 */ /* 0x002fe4000fffe0ff */
[----:B------:R-:W-:Y:S02]  /*0260*/  ULEA UR9, UR5, UR4, 0x1 ;  /* 0x0000000405097291 */ /* 0x000fe4000f8e08ff */
[----:B------:R-:W-:Y:S02]  /*0270*/  UIMAD UR10, UR5, 0x3, UR4 ;  /* 0x00000003050a78a4 */ /* 0x000fe4000f8e0204 */
[----:B------:R-:W-:-:S02]  /*0280*/  ULEA UR11, UR5, UR4, 0x2 ;  /* 0x00000004050b7291 */ /* 0x000fc4000f8e10ff */
[----:B------:R-:W-:Y:S02]  /*0290*/  UIMAD UR12, UR5, 0x5, UR4 ;  /* 0x00000005050c78a4 */ /* 0x000fe4000f8e0204 */
[----:B------:R-:W-:Y:S02]  /*02a0*/  UIMAD UR20, UR5, 0x6, UR4 ;  /* 0x00000006051478a4 */ /* 0x000fe4000f8e0204 */
[----:B------:R-:W-:Y:S02]  /*02b0*/  UIMAD UR5, UR5, 0x7, UR4 ;  /* 0x00000007050578a4 */ /* 0x000fe4000f8e0204 */
[----:B--2---:R-:W-:-:S12]  /*02c0*/  UIMAD.WIDE.U32 UR22, UR4, 0x4, UR32 ;  /* 0x00000004041678a5 */ /* 0x004fd8000f8e0020 */
.L_x_2:
[----:B------:R-:W1:Y:S01]  /*02d0*/  LDC.64 R20, c[0x0][0x380] ;  /* 0x0000e000ff147b82 */ /* 0x000e620000000a00 */
[----:B------:R-:W-:Y:S01]  /*02e0*/  UIMAD.WIDE.U32 UR26, UR8, 0x4, UR32 ;  /* 0x00000004081a78a5 */ /* 0x000fe2000f8e0020 */
[----:B------:R-:W-:Y:S01]  /*02f0*/  MOV R24, UR22 ;  /* 0x0000001600187c02 */ /* 0x000fe20008000f00 */
[----:B------:R-:W-:Y:S01]  /*0300*/  UIMAD.WIDE.U32 UR28, UR9, 0x4, UR32 ;  /* 0x00000004091c78a5 */ /* 0x000fe2000f8e0020 */
[----:B------:R-:W-:-:S04]  /*0310*/  MOV R25, UR23 ;  /* 0x0000001700197c02 */ /* 0x000fc80008000f00 */
[----:B------:R-:W2:Y:S01]  /*0320*/  LDC R7, c[0x0][0x39c] ;  /* 0x0000e700ff077b82 */ /* 0x000ea20000000800 */
[----:B-1----:R-:W-:Y:S01]  /*0330*/  IMAD.WIDE R20, R2, 0x4, R20 ;  /* 0x0000000402147825 */ /* 0x002fe200078e0214 */
[----:B------:R-:W-:Y:S01]  /*0340*/  MOV R8, UR26 ;  /* 0x0000001a00087c02 */ /* 0x000fe20008000f00 */
[----:B0-----:R0:W3:Y:S02]  /*0350*/  LDG.E R6, desc[UR16][R24.64] ;  /* 0x0000001018067981 */ /* 0x0010e4000c1e1900 */
[----:B------:R-:W-:Y:S01]  /*0360*/  IMAD.U32 R9, RZ, RZ, UR27 ;  /* 0x0000001bff097e24 */ /* 0x000fe2000f8e00ff */
[----:B------:R-:W-:Y:S01]  /*0370*/  UIMAD.WIDE.U32 UR30, UR10, 0x4, UR32 ;  /* 0x000000040a1e78a5 */ /* 0x000fe2000f8e0020 */
[----:B------:R1:W3:Y:S01]  /*0380*/  LDG.E R10, desc[UR16][R20.64] ;  /* 0x00000010140a7981 */ /* 0x0002e2000c1e1900 */
[C---:B--2---:R-:W-:Y:S01]  /*0390*/  IMAD.WIDE R14, R7.reuse, 0x4, R20 ;  /* 0x00000004070e7825 */ /* 0x044fe200078e0214 */
[----:B------:R-:W-:Y:S01]  /*03a0*/  UIMAD.WIDE.U32 UR26, UR11, 0x4, UR32 ;  /* 0x000000040b1a78a5 */ /* 0x000fe2000f8e0020 */
[----:B------:R-:W-:Y:S01]  /*03b0*/  MOV R18, UR28 ;  /* 0x0000001c00127c02 */ /* 0x000fe20008000f00 */
[----:B------:R-:W2:Y:S01]  /*03c0*/  LDG.E R9, desc[UR16][R8.64] ;  /* 0x0000001008097981 */ /* 0x000ea2000c1e1900 */
[----:B------:R-:W-:Y:S01]  /*03d0*/  IMAD.WIDE R12, R7, 0x4, R14 ;  /* 0x00000004070c7825 */ /* 0x000fe200078e020e */
[----:B------:R-:W-:-:S02]  /*03e0*/  MOV R19, UR29 ;  /* 0x0000001d00137c02 */ /* 0x000fc40008000f00 */
[----:B------:R-:W-:Y:S01]  /*03f0*/  MOV R16, UR30 ;  /* 0x0000001e00107c02 */ /* 0x000fe20008000f00 */
[----:B0-----:R-:W-:Y:S01]  /*0400*/  IMAD.U32 R25, RZ, RZ, UR27 ;  /* 0x0000001bff197e24 */ /* 0x001fe2000f8e00ff */
[----:B------:R-:W-:Y:S01]  /*0410*/  MOV R17, UR31 ;  /* 0x0000001f00117c02 */ /* 0x000fe20008000f00 */
[----:B------:R-:W-:Y:S01]  /*0420*/  IMAD.WIDE R22, R7, 0x4, R12 ;  /* 0x0000000407167825 */ /* 0x000fe200078e020c */
[----:B------:R0:W2:Y:S01]  /*0430*/  LDG.E R8, desc[UR16][R14.64] ;  /* 0x000000100e087981 */ /* 0x0000a2000c1e1900 */
[----:B------:R-:W-:-:S03]  /*0440*/  MOV R24, UR26 ;  /* 0x0000001a00187c02 */ /* 0x000fc60008000f00 */
[----:B------:R-:W4:Y:S01]  /*0450*/  LDG.E R11, desc[UR16][R18.64] ;  /* 0x00000010120b7981 */ /* 0x000f22000c1e1900 */
[----:B-1----:R-:W-:Y:S01]  /*0460*/  IMAD.WIDE R20, R7, 0x4, R22 ;  /* 0x0000000407147825 */ /* 0x002fe200078e0216 */
[----:B------:R-:W-:Y:S02]  /*0470*/  UIMAD.WIDE.U32 UR26, UR12, 0x4, UR32 ;  /* 0x000000040c1a78a5 */ /* 0x000fe4000f8e0020 */
[----:B------:R1:W4:Y:S01]  /*0480*/  LDG.E R26, desc[UR16][R12.64] ;  /* 0x000000100c1a7981 */ /* 0x000322000c1e1900 */
[----:B------:R-:W-:-:S03]  /*0490*/  UIMAD.WIDE.U32 UR28, UR20, 0x4, UR32 ;  /* 0x00000004141c78a5 */ /* 0x000fc6000f8e0020 */
[----:B------:R5:W4:Y:S01]  /*04a0*/  LDG.E R27, desc[UR16][R16.64] ;  /* 0x00000010101b7981 */ /* 0x000b22000c1e1900 */
[----:B0-----:R-:W-:-:S03]  /*04b0*/  MOV R14, UR26 ;  /* 0x0000001a000e7c02 */ /* 0x001fc60008000f00 */
[----:B------:R-:W4:Y:S01]  /*04c0*/  LDG.E R29, desc[UR16][R22.64] ;  /* 0x00000010161d7981 */ /* 0x000f22000c1e1900 */
[C---:B-1----:R-:W-:Y:S01]  /*04d0*/  IMAD.WIDE R12, R7.reuse, 0x4, R20 ;  /* 0x00000004070c7825 */ /* 0x042fe200078e0214 */
[----:B------:R-:W-:Y:S02]  /*04e0*/  MOV R15, UR27 ;  /* 0x0000001b000f7c02 */ /* 0x000fe40008000f00 */
[----:B------:R0:W4:Y:S01]  /*04f0*/  LDG.E R28, desc[UR16][R24.64] ;  /* 0x00000010181c7981 */ /* 0x000122000c1e1900 */
[----:B------:R-:W-:Y:S01]  /*0500*/  UIMAD.WIDE.U32 UR26, UR5, 0x4, UR32 ;  /* 0x00000004051a78a5 */ /* 0x000fe2000f8e0020 */
[----:B-----5:R-:W-:Y:S02]  /*0510*/  MOV R17, UR29 ;  /* 0x0000001d00117c02 */ /* 0x020fe40008000f00 */
[----:B------:R-:W5:Y:S01]  /*0520*/  LDG.E R21, desc[UR16][R20.64] ;  /* 0x0000001014157981 */ /* 0x000f62000c1e1900 */
[----:B------:R-:W-:Y:S01]  /*0530*/  IMAD.WIDE R18, R7, 0x4, R12 ;  /* 0x0000000407127825 */ /* 0x000fe200078e020c */
[----:B------:R-:W-:-:S02]  /*0540*/  MOV R16, UR28 ;  /* 0x0000001c00107c02 */ /* 0x000fc40008000f00 */
[----:B------:R-:W5:Y:S01]  /*0550*/  LDG.E R14, desc[UR16][R14.64] ;  /* 0x000000100e0e7981 */ /* 0x000f62000c1e1900 */
[----:B0-----:R-:W-:-:S03]  /*0560*/  MOV R24, UR26 ;  /* 0x0000001a00187c02 */ /* 0x001fc60008000f00 */
[----:B------:R-:W5:Y:S01]  /*0570*/  LDG.E R13, desc[UR16][R12.64] ;  /* 0x000000100c0d7981 */ /* 0x000f62000c1e1900 */
[----:B------:R-:W-:-:S03]  /*0580*/  IMAD.WIDE R22, R7, 0x4, R18 ;  /* 0x0000000407167825 */ /* 0x000fc600078e0212 */
[----:B------:R-:W5:Y:S01]  /*0590*/  LDG.E R17, desc[UR16][R16.64] ;  /* 0x0000001010117981 */ /* 0x000f62000c1e1900 */
[----:B------:R-:W-:-:S03]  /*05a0*/  IMAD.U32 R25, RZ, RZ, UR27 ;  /* 0x0000001bff197e24 */ /* 0x000fc6000f8e00ff */
[----:B------:R-:W5:Y:S04]  /*05b0*/  LDG.E R22, desc[UR16][R22.64] ;  /* 0x0000001016167981 */ /* 0x000f68000c1e1900 */
[----:B------:R-:W5:Y:S04]  /*05c0*/  LDG.E R12, desc[UR16][R18.64] ;  /* 0x00000010120c7981 */ /* 0x000f68000c1e1900 */
[----:B------:R-:W5:Y:S01]  /*05d0*/  LDG.E R24, desc[UR16][R24.64] ;  /* 0x0000001018187981 */ /* 0x000f62000c1e1900 */
[----:B------:R-:W-:-:S04]  /*05e0*/  UIADD3 UR21, UPT, UPT, UR21, 0x8, URZ ;  /* 0x0000000815157890 */ /* 0x000fc8000fffe0ff */
[----:B------:R-:W-:Y:S01]  /*05f0*/  UISETP.NE.AND UP0, UPT, UR21, URZ, UPT ;  /* 0x000000ff1500728c */ /* 0x000fe2000bf05270 */
[----:B------:R-:W-:Y:S01]  /*0600*/  LEA R2, R7, R2, 0x3 ;  /* 0x0000000207027211 */ /* 0x000fe200078e18ff */
[----:B------:R-:W-:Y:S02]  /*0610*/  UIADD3 UR8, UPT, UPT, UR18, UR8, URZ ;  /* 0x0000000812087290 */ /* 0x000fe4000fffe0ff */
[----:B------:R-:W-:Y:S02]  /*0620*/  UIADD3 UR9, UPT, UPT, UR18, UR9, URZ ;  /* 0x0000000912097290 */ /* 0x000fe4000fffe0ff */
[----:B------:R-:W-:Y:S02]  /*0630*/  UIADD3 UR10, UPT, UPT, UR18, UR10, URZ ;  /* 0x0000000a120a7290 */ /* 0x000fe4000fffe0ff */
[----:B------:R-:W-:Y:S02]  /*0640*/  UIADD3 UR11, UPT, UPT, UR18, UR11, URZ ;  /* 0x0000000b120b7290 */ /* 0x000fe4000fffe0ff */
[----:B------:R-:W-:-:S02]  /*0650*/  UIADD3 UR12, UPT, UPT, UR18, UR12, URZ ;  /* 0x0000000c120c7290 */ /* 0x000fc4000fffe0ff */
[----:B------:R-:W-:Y:S02]  /*0660*/  UIADD3 UR20, UPT, UPT, UR18, UR20, URZ ;  /* 0x0000001412147290 */ /* 0x000fe4000fffe0ff */
[----:B------:R-:W-:Y:S02]  /*0670*/  UIADD3 UR5, UPT, UPT, UR18, UR5, URZ ;  /* 0x0000000512057290 */ /* 0x000fe4000fffe0ff */
[----:B------:R-:W-:Y:S01]  /*0680*/  UIMAD.WIDE.U32 UR22, UR18, 0x4, UR22 ;  /* 0x00000004121678a5 */ /* 0x000fe2000f8e0016 */
[----:B---3--:R-:W-:-:S04]  /*0690*/  FFMA R5, R10, R6, R5 ;  /* 0x000000060a057223 */ /* 0x008fc80000000005 */
[----:B--2---:R-:W-:-:S04]  /*06a0*/  FFMA R5, R8, R9, R5 ;  /* 0x0000000908057223 */ /* 0x004fc80000000005 */
[----:B----4-:R-:W-:-:S04]  /*06b0*/  FFMA R26, R26, R11, R5 ;  /* 0x0000000b1a1a7223 */ /* 0x010fc80000000005 */
[----:B------:R-:W-:-:S04]  /*06c0*/  FFMA R26, R29, R27, R26 ;  /* 0x0000001b1d1a7223 */ /* 0x000fc8000000001a */
[----:B-----5:R-:W-:-:S04]  /*06d0*/  FFMA R26, R21, R28, R26 ;  /* 0x0000001c151a7223 */ /* 0x020fc8000000001a */
[----:B------:R-:W-:-:S04]  /*06e0*/  FFMA R13, R13, R14, R26 ;  /* 0x0000000e0d0d7223 */ /* 0x000fc8000000001a */
[----:B------:R-:W-:-:S04]  /*06f0*/  FFMA R13, R12, R17, R13 ;  /* 0x000000110c0d7223 */ /* 0x000fc8000000000d */
[----:B------:R-:W-:Y:S01]  /*0700*/  FFMA R5, R22, R24, R13 ;  /* 0x0000001816057223 */ /* 0x000fe2000000000d */
[----:B------:R-:W-:Y:S06]  /*0710*/  BRA.U UP0, `(.L_x_2) ;  /* 0xfffffff900ec7547 */ /* 0x000fec000b83ffff */
[----:B------:R-:W-:-:S05]  /*0720*/  UMOV UR5, UR6 ;  /* 0x0000000600057c82 */ /* 0x000fca0008000000 */
.L_x_1:
[----:B------:R-:W-:-:S09]  /*0730*/  UISETP.NE.AND UP0, UPT, UR24, URZ, UPT ;  /* 0x000000ff1800728c */ /* 0x000fd2000bf05270 */
[----:B------:R-:W-:Y:S05]  /*0740*/  BRA.U !UP0, `(.L_x_3) ;  /* 0x0000000508687547 */ /* 0x000fea000b800000 */
[----:B------:R-:W-:Y:S01]  /*0750*/  UIADD3 UR8, UPT, UPT, UR24, -0x1, URZ ;  /* 0xffffffff18087890 */ /* 0x000fe2000fffe0ff */
[----:B------:R-:W-:Y:S01]  /*0760*/  IADD3 R2, PT, PT, R3, UR4, RZ ;  /* 0x0000000403027c10 */ /* 0x000fe2000fffe0ff */
[----:B------:R-:W-:Y:S02]  /*0770*/  UISETP.NE.AND UP1, UPT, UR19, URZ, UPT ;  /* 0x000000ff1300728c */ /* 0x000fe4000bf25270 */
[----:B------:R-:W-:-:S09]  /*0780*/  UISETP.GE.U32.AND UP0, UPT, UR8, 0x3, UPT ;  /* 0x000000030800788c */ /* 0x000fd2000bf06070 */
[----:B------:R-:W-:Y:S05]  /*0790*/  BRA.U !UP0, `(.L_x_4) ;  /* 0x0000000108a07547 */ /* 0x000fea000b800000 */
[----:B------:R-:W1:Y:S01]  /*07a0*/  LDC R9, c[0x0][0x39c] ;  /* 0x0000e700ff097b82 */ /* 0x000e620000000800 */
[----:B------:R-:W2:Y:S01]  /*07b0*/  LDCU UR11, c[0x0][0x3a4] ;  /* 0x00007480ff0b77ac */ /* 0x000ea20008000800 */
[----:B------:R-:W-:Y:S01]  /*07c0*/  IADD3 R7, PT, PT, R0, UR5, RZ ;  /* 0x0000000500077c10 */ /* 0x000fe2000fffe0ff */
[----:B------:R-:W3:Y:S01]  /*07d0*/  LDCU.128 UR20, c[0x0][0x380] ;  /* 0x00007000ff1477ac */ /* 0x000ee20008000c00 */
[----:B--2---:R-:W-:Y:S01]  /*07e0*/  UIMAD UR8, UR5, UR11, UR4 ;  /* 0x0000000b050872a4 */ /* 0x004fe2000f8e0204 */
[----:B---3--:R-:W-:Y:S02]  /*07f0*/  MOV R14, UR20 ;  /* 0x00000014000e7c02 */ /* 0x008fe40008000f00 */
[----:B-1----:R-:W-:Y:S01]  /*0800*/  IMAD R7, R7, R9, R2 ;  /* 0x0000000907077224 */ /* 0x002fe200078e0202 */
[----:B------:R-:W-:Y:S01]  /*0810*/  MOV R15, UR21 ;  /* 0x00000015000f7c02 */ /* 0x000fe20008000f00 */
[----:B------:R-:W-:Y:S02]  /*0820*/  UIMAD.WIDE.U32 UR20, UR8, 0x4, UR22 ;  /* 0x00000004081478a5 */ /* 0x000fe4000f8e0016 */
[----:B------:R-:W-:Y:S01]  /*0830*/  UIADD3 UR8, UPT, UPT, UR8, UR11, URZ ;  /* 0x0000000b08087290 */ /* 0x000fe2000fffe0ff */
[----:B------:R-:W-:-:S03]  /*0840*/  IMAD.WIDE R14, R7, 0x4, R14 ;  /* 0x00000004070e7825 */ /* 0x000fc600078e020e */
[----:B------:R-:W-:Y:S01]  /*0850*/  UIADD3 UR10, UPT, UPT, UR8, UR11, URZ ;  /* 0x0000000b080a7290 */ /* 0x000fe2000fffe0ff */
[----:B------:R-:W-:Y:S01]  /*0860*/  MOV R16, UR20 ;  /* 0x0000001400107c02 */ /* 0x000fe20008000f00 */
[----:B------:R-:W-:Y:S01]  /*0870*/  UIMAD.WIDE.U32 UR8, UR8, 0x4, UR22 ;  /* 0x00000004080878a5 */ /* 0x000fe2000f8e0016 */
[----:B------:R-:W-:Y:S01]  /*0880*/  IMAD.U32 R17, RZ, RZ, UR21 ;  /* 0x00000015ff117e24 */ /* 0x000fe2000f8e00ff */
[----:B------:R-:W-:Y:S01]  /*0890*/  UIMAD.WIDE.U32 UR20, UR10, 0x4, UR22 ;  /* 0x000000040a1478a5 */ /* 0x000fe2000f8e0016 */
[C---:B------:R-:W-:Y:S01]  /*08a0*/  IMAD.WIDE R10, R9.reuse, 0x4, R14 ;  /* 0x00000004090a7825 */ /* 0x040fe200078e020e */
[----:B------:R-:W-:Y:S01]  /*08b0*/  UIADD3 UR10, UPT, UPT, UR10, UR11, URZ ;  /* 0x0000000b0a0a7290 */ /* 0x000fe2000fffe0ff */
[----:B0-----:R-:W2:Y:S01]  /*08c0*/  LDG.E R14, desc[UR16][R14.64] ;  /* 0x000000100e0e7981 */ /* 0x001ea2000c1e1900 */
[----:B------:R-:W-:Y:S02]  /*08d0*/  MOV R18, UR8 ;  /* 0x0000000800127c02 */ /* 0x000fe40008000f00 */
[----:B------:R-:W-:Y:S01]  /*08e0*/  MOV R19, UR9 ;  /* 0x0000000900137c02 */ /* 0x000fe20008000f00 */
[----:B------:R-:W2:Y:S01]  /*08f0*/  LDG.E R16, desc[UR16][R16.64] ;  /* 0x0000001010107981 */ /* 0x000ea2000c1e1900 */
[----:B------:R-:W-:Y:S01]  /*0900*/  UIMAD.WIDE.U32 UR8, UR10, 0x4, UR22 ;  /* 0x000000040a0878a5 */ /* 0x000fe2000f8e0016 */
[----:B------:R-:W-:Y:S01]  /*0910*/  IMAD.WIDE R6, R9, 0x4, R10 ;  /* 0x0000000409067825 */ /* 0x000fe200078e020a */
[----:B------:R-:W-:Y:S01]  /*0920*/  MOV R20, UR20 ;  /* 0x0000001400147c02 */ /* 0x000fe20008000f00 */
[----:B------:R-:W3:Y:S01]  /*0930*/  LDG.E R18, desc[UR16][R18.64] ;  /* 0x0000001012127981 */ /* 0x000ee2000c1e1900 */
[----:B------:R-:W-:-:S03]  /*0940*/  MOV R21, UR21 ;  /* 0x0000001500157c02 */ /* 0x000fc60008000f00 */
[----:B------:R-:W3:Y:S01]  /*0950*/  LDG.E R11, desc[UR16][R10.64] ;  /* 0x000000100a0b7981 */ /* 0x000ee2000c1e1900 */
[----:B------:R-:W-:Y:S01]  /*0960*/  MOV R12, UR8 ;  /* 0x00000008000c7c02 */ /* 0x000fe20008000f00 */
[----:B------:R-:W-:Y:S01]  /*0970*/  IMAD.WIDE R8, R9, 0x4, R6 ;  /* 0x0000000409087825 */ /* 0x000fe200078e0206 */
[----:B------:R-:W-:Y:S01]  /*0980*/  MOV R13, UR9 ;  /* 0x00000009000d7c02 */ /* 0x000fe20008000f00 */
[----:B------:R-:W4:Y:S04]  /*0990*/  LDG.E R20, desc[UR16][R20.64] ;  /* 0x0000001014147981 */ /* 0x000f28000c1e1900 */
[----:B------:R-:W4:Y:S04]  /*09a0*/  LDG.E R7, desc[UR16][R6.64] ;  /* 0x0000001006077981 */ /* 0x000f28000c1e1900 */
[----:B------:R-:W5:Y:S04]  /*09b0*/  LDG.E R12, desc[UR16][R12.64] ;  /* 0x000000100c0c7981 */ /* 0x000f68000c1e1900 */
[----:B------:R-:W5:Y:S01]  /*09c0*/  LDG.E R9, desc[UR16][R8.64] ;  /* 0x0000001008097981 */ /* 0x000f62000c1e1900 */
[----:B------:R-:W-:Y:S01]  /*09d0*/  UIADD3 UR5, UPT, UPT, UR5, 0x4, URZ ;  /* 0x0000000405057890 */ /* 0x000fe2000fffe0ff */
[----:B--2---:R-:W-:-:S04]  /*09e0*/  FFMA R14, R14, R16, R5 ;  /* 0x000000100e0e7223 */ /* 0x004fc80000000005 */
[----:B---3--:R-:W-:-:S04]  /*09f0*/  FFMA R14, R11, R18, R14 ;  /* 0x000000120b0e7223 */ /* 0x008fc8000000000e */
[----:B----4-:R-:W-:-:S04]  /*0a00*/  FFMA R14, R7, R20, R14 ;  /* 0x00000014070e7223 */ /* 0x010fc8000000000e */
[----:B-----5:R-:W-:-:S07]  /*0a10*/  FFMA R5, R9, R12, R14 ;  /* 0x0000000c09057223 */ /* 0x020fce000000000e */
.L_x_4:
[----:B------:R-:W-:Y:S05]  /*0a20*/  BRA.U !UP1, `(.L_x_3) ;  /* 0x0000000109b07547 */ /* 0x000fea000b800000 */
[----:B------:R-:W-:Y:S02]  /*0a30*/  UISETP.NE.AND UP0, UPT, UR19, 0x1, UPT ;  /* 0x000000011300788c */ /* 0x000fe4000bf05270 */
[----:B------:R-:W-:-:S04]  /*0a40*/  ULOP3.LUT UP1, URZ, UR25, 0x1, URZ, 0xc0, !UPT ;  /* 0x0000000119ff7892 */ /* 0x000fc8000f82c0ff */
[----:B------:R-:W-:Y:S02]  /*0a50*/  PLOP3.LUT P0, PT, PT, PT, UP0, 0x80, 0x8 ;  /* 0x000000000008781c */ /* 0x000fe40003f0f008 */
[----:B------:R-:W-:-:S03]  /*0a60*/  PLOP3.LUT P1, PT, PT, PT, UP1, 0x80, 0x8 ;  /* 0x000000000008781c */ /* 0x000fc60003f2f018 */
[----:B------:R-:W1:Y:S01]  /*0a70*/  @UP0 LDCU UR8, c[0x0][0x3a4] ;  /* 0x00007480ff0807ac */ /* 0x000e620008000800 */
[----:B------:R-:W2:Y:S01]  /*0a80*/  @UP0 LDCU.128 UR28, c[0x0][0x380] ;  /* 0x00007000ff1c07ac */ /* 0x000ea20008000c00 */
[----:B------:R-:W3:Y:S06]  /*0a90*/  @UP0 LDCU UR25, c[0x0][0x39c] ;  /* 0x00007380ff1907ac */ /* 0x000eec0008000800 */
[----:B------:R-:W-:Y:S01]  /*0aa0*/  @P0 VIADD R7, R0, UR5 ;  /* 0x0000000500070c36 */ /* 0x000fe20008000000 */
[----:B------:R-:W4:Y:S01]  /*0ab0*/  @UP1 LDCU UR12, c[0x0][0x3a4] ;  /* 0x00007480ff0c17ac */ /* 0x000f220008000800 */
[----:B------:R-:W5:Y:S01]  /*0ac0*/  @UP1 LDCU.128 UR20, c[0x0][0x380] ;  /* 0x00007000ff1417ac */ /* 0x000f620008000c00 */
[----:B------:R-:W0:Y:S01]  /*0ad0*/  @UP1 LDCU UR32, c[0x0][0x39c] ;  /* 0x00007380ff2017ac */ /* 0x000e220008000800 */
[----:B--2---:R-:W-:Y:S01]  /*0ae0*/  MOV R8, UR28 ;  /* 0x0000001c00087c02 */ /* 0x004fe20008000f00 */
[----:B-1----:R-:W-:Y:S01]  /*0af0*/  @UP0 UIMAD UR9, UR5, UR8, UR4 ;  /* 0x00000008050902a4 */ /* 0x002fe2000f8e0204 */
[----:B------:R-:W-:Y:S01]  /*0b00*/  MOV R9, UR29 ;  /* 0x0000001d00097c02 */ /* 0x000fe20008000f00 */
[----:B------:R-:W-:Y:S01]  /*0b10*/  @UP0 UIADD3 UR5, UPT, UPT, UR5, 0x2, URZ ;  /* 0x0000000205050890 */ /* 0x000fe2000fffe0ff */
[----:B---3--:R-:W-:Y:S01]  /*0b20*/  @P0 IMAD R7, R7, UR25, R2 ;  /* 0x0000001907070c24 */ /* 0x008fe2000f8e0202 */
[----:B------:R-:W-:Y:S01]  /*0b30*/  @UP0 UIMAD.WIDE.U32 UR26, UR9, 0x4, UR30 ;  /* 0x00000004091a08a5 */ /* 0x000fe2000f8e001e */
[----:B------:R-:W-:Y:S01]  /*0b40*/  MOV R11, UR25 ;  /* 0x00000019000b7c02 */ /* 0x000fe20008000f00 */
[----:B------:R-:W-:Y:S01]  /*0b50*/  @UP0 UIADD3 UR10, UPT, UPT, UR9, UR8, URZ ;  /* 0x00000008090a0290 */ /* 0x000fe2000fffe0ff */
[----:B------:R-:W-:Y:S01]  /*0b60*/  @P0 IMAD.WIDE R8, R7, 0x4, R8 ;  /* 0x0000000407080825 */ /* 0x000fe200078e0208 */
[----:B----4-:R-:W-:-:S02]  /*0b70*/  @UP1 UIMAD UR8, UR5, UR12, UR4 ;  /* 0x0000000c050812a4 */ /* 0x010fc4000f8e0204 */
[----:B------:R-:W-:Y:S01]  /*0b80*/  @P1 IADD3 R13, PT, PT, R0, UR5, RZ ;  /* 0x00000005000d1c10 */ /* 0x000fe2000fffe0ff */
[----:B------:R-:W-:Y:S01]  /*0b90*/  @UP0 UIMAD.WIDE.U32 UR10, UR10, 0x4, UR30 ;  /* 0x000000040a0a08a5 */ /* 0x000fe2000f8e001e */
[----:B------:R-:W-:Y:S01]  /*0ba0*/  MOV R16, UR26 ;  /* 0x0000001a00107c02 */ /* 0x000fe20008000f00 */
[----:B-----5:R-:W-:Y:S01]  /*0bb0*/  @UP1 UIMAD.WIDE.U32 UR8, UR8, 0x4, UR22 ;  /* 0x00000004080818a5 */ /* 0x020fe2000f8e0016 */
[----:B------:R-:W-:Y:S01]  /*0bc0*/  MOV R17, UR27 ;  /* 0x0000001b00117c02 */ /* 0x000fe20008000f00 */
[----:B------:R-:W-:Y:S01]  /*0bd0*/  @P0 IMAD.WIDE R10, R11, 0x4, R8 ;  /* 0x000000040b0a0825 */ /* 0x000fe200078e0208 */
[----:B------:R-:W-:Y:S01]  /*0be0*/  MOV R7, UR21 ;  /* 0x0000001500077c02 */ /* 0x000fe20008000f00 */
[----:B0-----:R-:W2:Y:S01]  /*0bf0*/  @P0 LDG.E R18, desc[UR16][R8.64] ;  /* 0x0000001008120981 */ /* 0x001ea2000c1e1900 */
[----:B------:R-:W-:Y:S01]  /*0c00*/  MOV R12, UR10 ;  /* 0x0000000a000c7c02 */ /* 0x000fe20008000f00 */
[----:B------:R-:W-:Y:S02]  /*0c10*/  IMAD.U32 R6, RZ, RZ, UR20 ;  /* 0x00000014ff067e24 */ /* 0x000fe4000f8e00ff */
[----:B------:R-:W-:Y:S01]  /*0c20*/  @P1 IMAD R15, R13, UR32, R2 ;  /* 0x000000200d0f1c24 */ /* 0x000fe2000f8e0202 */
[----:B------:R-:W-:Y:S01]  /*0c30*/  MOV R13, UR11 ;  /* 0x0000000b000d7c02 */ /* 0x000fe20008000f00 */
[----:B------:R-:W2:Y:S01]  /*0c40*/  @P0 LDG.E R16, desc[UR16][R16.64] ;  /* 0x0000001010100981 */ /* 0x000ea2000c1e1900 */
[----:B------:R-:W-:Y:S01]  /*0c50*/  MOV R14, UR8 ;  /* 0x00000008000e7c02 */ /* 0x000fe20008000f00 */
[----:B------:R-:W-:Y:S01]  /*0c60*/  @P1 IMAD.WIDE R6, R15, 0x4, R6 ;  /* 0x000000040f061825 */ /* 0x000fe200078e0206 */
[----:B------:R-:W-:Y:S01]  /*0c70*/  MOV R15, UR9 ;  /* 0x00000009000f7c02 */ /* 0x000fe20008000f00 */
[----:B------:R-:W3:Y:S04]  /*0c80*/  @P0 LDG.E R11, desc[UR16][R10.64] ;  /* 0x000000100a0b0981 */ /* 0x000ee8000c1e1900 */
[----:B------:R-:W3:Y:S04]  /*0c90*/  @P0 LDG.E R12, desc[UR16][R12.64] ;  /* 0x000000100c0c0981 */ /* 0x000ee8000c1e1900 */
[----:B------:R-:W4:Y:S04]  /*0ca0*/  @P1 LDG.E R6, desc[UR16][R6.64] ;  /* 0x0000001006061981 */ /* 0x000f28000c1e1900 */
[----:B------:R-:W4:Y:S01]  /*0cb0*/  @P1 LDG.E R14, desc[UR16][R14.64] ;  /* 0x000000100e0e1981 */ /* 0x000f22000c1e1900 */
[----:B--2---:R-:W-:-:S04]  /*0cc0*/  @P0 FFMA R18, R18, R16, R5 ;  /* 0x0000001012120223 */ /* 0x004fc80000000005 */
[----:B---3--:R-:W-:-:S04]  /*0cd0*/  @P0 FFMA R5, R11, R12, R18 ;  /* 0x0000000c0b050223 */ /* 0x008fc80000000012 */
[----:B----4-:R-:W-:-:S07]  /*0ce0*/  @P1 FFMA R5, R6, R14, R5 ;  /* 0x0000000e06051223 */ /* 0x010fce0000000005 */
.L_x_3:
[----:B------:R-:W1:Y:S01]  /*0cf0*/  LDCU UR5, c[0x0][0x3a4] ;  /* 0x00007480ff0577ac */ /* 0x000e620008000800 */
[----:B------:R-:W-:-:S04]  /*0d00*/  UIADD3 UR4, UPT, UPT, UR4, 0x1, URZ ;  /* 0x0000000104047890 */ /* 0x000fc8000fffe0ff */
[----:B-1----:R-:W-:-:S09]  /*0d10*/  UISETP.NE.AND UP0, UPT, UR4, UR5, UPT ;  /* 0x000000050400728c */ /* 0x002fd2000bf05270 */
[----:B------:R-:W-:Y:S05]  /*0d20*/  BRA.U UP0, `(.L_x_5) ;  /* 0xfffffff500287547 */ /* 0x000fea000b83ffff */
.L_x_0:
[----:B------:R-:W1:Y:S01]  /*0d30*/  LDC.64 R6, c[0x0][0x390] ;  /* 0x0000e400ff067b82 */ /* 0x000e620000000a00 */
[----:B------:R-:W-:-:S05]  /*0d40*/  IMAD R0, R0, UR13, R0 ;  /* 0x0000000d00007c24 */ /* 0x000fca000f8e0200 */
[----:B------:R-:W-:-:S05]  /*0d50*/  IADD3 R3, PT, PT, R3, R0, RZ ;  /* 0x0000000003037210 */ /* 0x000fca0007ffe0ff */
[----:B-1----:R-:W-:-:S05]  /*0d60*/  IMAD.WIDE R2, R3, 0x4, R6 ;  /* 0x0000000403027825 */ /* 0x002fca00078e0206 */
[----:B0-----:R-:W-:Y:S01]  /*0d70*/  STG.E desc[UR16][R2.64], R5 ;  /* 0x0000000502007986 */ /* 0x001fe2000c101910 */
[----:B------:R-:W-:Y:S05]  /*0d80*/  EXIT ;  /* 0x000000000000794d */ /* 0x000fea0003800000 */
.L_x_6:
[----:B------:R-:W-:-:S00]  /*0d90*/  BRA `(.L_x_6) ;  /* 0xfffffffc00fc7947 */ /* 0x000fc0000383ffff */
[----:B------:R-:W-:-:S00]  /*0da0*/  NOP ;  /* 0x0000000000007918 */ /* 0x000fc00000000000 */
        /* <DEDUP_REMOVED lines=13> */
.L_x_7:


//--------------------- .nv.shared.reserved.0     --------------------------
	.section	.nv.shared.reserved.0,"aw",@nobits
	.weak		__nv_reservedSMEM_offset_0_alias
	.size		__nv_reservedSMEM_offset_0_alias, 0, 64
	.other		__nv_reservedSMEM_offset_0_alias,@"STO_CUDA_RESERVED_SHARED STV_DEFAULT"
__nv_reservedSMEM_offset_0_alias:
	.zero		0
	.zero		64


//--------------------- .nv.constant0._Z4convPKfS0_Pfiiii --------------------------
	.section	.nv.constant0._Z4convPKfS0_Pfiiii,"a",@progbits
	.sectionflags	@""
	.align	4
.nv.constant0._Z4convPKfS0_Pfiiii:
	.zero		936


//--------------------- SYMBOLS --------------------------

	.type		.nv.reservedSmem.offset0,@object
	.size		.nv.reservedSmem.offset0,0x4
